//
// Generated by NVIDIA NVVM Compiler
//
// Compiler Build ID: CL-36424714
// Cuda compilation tools, release 13.0, V13.0.88
// Based on NVVM 20.0.0
//

.version 9.0
.target sm_100
.address_size 64

	// .globl	_Z15producer_kernelPii

.visible .entry _Z15producer_kernelPii(
	.param .u64 .ptr .align 1 _Z15producer_kernelPii_param_0,
	.param .u32 _Z15producer_kernelPii_param_1
)
{
	.reg .pred 	%p<2>;
	.reg .b32 	%r<7>;
	.reg .b64 	%rd<5>;

	ld.param.u64 	%rd1, [_Z15producer_kernelPii_param_0];
	ld.param.u32 	%r2, [_Z15producer_kernelPii_param_1];
	mov.u32 	%r3, %ctaid.x;
	mov.u32 	%r4, %ntid.x;
	mov.u32 	%r5, %tid.x;
	mad.lo.s32 	%r1, %r3, %r4, %r5;
	setp.ge.s32 	%p1, %r1, %r2;
	@%p1 bra 	$L__BB0_2;
	cvta.to.global.u64 	%rd2, %rd1;
	shl.b32 	%r6, %r1, 1;
	mul.wide.s32 	%rd3, %r1, 4;
	add.s64 	%rd4, %rd2, %rd3;
	st.global.u32 	[%rd4], %r6;
$L__BB0_2:
	ret;

}
	// .globl	_Z15consumer_kernelPiS_i
.visible .entry _Z15consumer_kernelPiS_i(
	.param .u64 .ptr .align 1 _Z15consumer_kernelPiS_i_param_0,
	.param .u64 .ptr .align 1 _Z15consumer_kernelPiS_i_param_1,
	.param .u32 _Z15consumer_kernelPiS_i_param_2
)
{
	.reg .pred 	%p<2>;
	.reg .b32 	%r<8>;
	.reg .b64 	%rd<8>;

	ld.param.u64 	%rd1, [_Z15consumer_kernelPiS_i_param_0];
	ld.param.u64 	%rd2, [_Z15consumer_kernelPiS_i_param_1];
	ld.param.u32 	%r2, [_Z15consumer_kernelPiS_i_param_2];
	mov.u32 	%r3, %ctaid.x;
	mov.u32 	%r4, %ntid.x;
	mov.u32 	%r5, %tid.x;
	mad.lo.s32 	%r1, %r3, %r4, %r5;
	setp.ge.s32 	%p1, %r1, %r2;
	@%p1 bra 	$L__BB1_2;
	cvta.to.global.u64 	%rd3, %rd1;
	cvta.to.global.u64 	%rd4, %rd2;
	mul.wide.s32 	%rd5, %r1, 4;
	add.s64 	%rd6, %rd3, %rd5;
	ld.global.u32 	%r6, [%rd6];
	add.s32 	%r7, %r6, 1;
	add.s64 	%rd7, %rd4, %rd5;
	st.global.u32 	[%rd7], %r7;
$L__BB1_2:
	ret;

}


// ===== COMPILED SASS (sm_100) =====

	.target	sm_100

	.elftype	@"ET_EXEC"


//--------------------- .note.nv.tkinfo           --------------------------
	.section	.note.nv.tkinfo,"",@"SHT_NOTE"
	.sectionflags	@"SHF_NOTE_NV_TKINFO"
	.tkinfo
        /*0018*/ 	.word	0x00000002
        /*0030*/ 	.string	""
        /*0030*/ 	.string	"ptxas"
        /*0030*/ 	.string	"Cuda compilation tools, release 13.0, V13.0.88"
        /*0030*/ 	.string	"Build cuda_13.0.r13.0/compiler.36424714_0"
        /*0030*/ 	.string	"-arch sm_100 -m 64 "



//--------------------- .note.nv.cuinfo           --------------------------
	.section	.note.nv.cuinfo,"",@"SHT_NOTE"
	.sectionflags	@"SHF_NOTE_NV_CUINFO"
        /*0018*/ 	.short	0x0002
        /*001a*/ 	.short	0x0064
        /*001c*/ 	.short	0x0082
	.zero		2


//--------------------- .nv.info                  --------------------------
	.section	.nv.info,"",@"SHT_CUDA_INFO"
	.align	4


	//----- nvinfo : EIATTR_REGCOUNT
	.align		4
        /*0000*/ 	.byte	0x04, 0x2f
        /*0002*/ 	.short	(.L_1 - .L_0)
	.align		4
.L_0:
        /*0004*/ 	.word	index@(_Z15producer_kernelPii)
        /*0008*/ 	.word	0x0000000a


	//----- nvinfo : EIATTR_FRAME_SIZE
	.align		4
.L_1:
        /*000c*/ 	.byte	0x04, 0x11
        /*000e*/ 	.short	(.L_3 - .L_2)
	.align		4
.L_2:
        /*0010*/ 	.word	index@(_Z15producer_kernelPii)
        /*0014*/ 	.word	0x00000000


	//----- nvinfo : EIATTR_REGCOUNT
	.align		4
.L_3:
        /*0018*/ 	.byte	0x04, 0x2f
        /*001a*/ 	.short	(.L_5 - .L_4)
	.align		4
.L_4:
        /*001c*/ 	.word	index@(_Z15consumer_kernelPiS_i)
        /*0020*/ 	.word	0x0000000a


	//----- nvinfo : EIATTR_FRAME_SIZE
	.align		4
.L_5:
        /*0024*/ 	.byte	0x04, 0x11
        /*0026*/ 	.short	(.L_7 - .L_6)
	.align		4
.L_6:
        /*0028*/ 	.word	index@(_Z15consumer_kernelPiS_i)
        /*002c*/ 	.word	0x00000000


	//----- nvinfo : EIATTR_MIN_STACK_SIZE
	.align		4
.L_7:
        /*0030*/ 	.byte	0x04, 0x12
        /*0032*/ 	.short	(.L_9 - .L_8)
	.align		4
.L_8:
        /*0034*/ 	.word	index@(_Z15consumer_kernelPiS_i)
        /*0038*/ 	.word	0x00000000


	//----- nvinfo : EIATTR_MIN_STACK_SIZE
	.align		4
.L_9:
        /*003c*/ 	.byte	0x04, 0x12
        /*003e*/ 	.short	(.L_11 - .L_10)
	.align		4
.L_10:
        /*0040*/ 	.word	index@(_Z15producer_kernelPii)
        /*0044*/ 	.word	0x00000000
.L_11:


//--------------------- .nv.compat                --------------------------
	.section	.nv.compat,"",@"SHT_CUDA_COMPAT_INFO"
	.align	4
        /*0000*/ 	.byte	0x02, 0x09, 0x00, 0x00, 0x02, 0x02, 0x01, 0x00, 0x02, 0x05, 0x05, 0x00, 0x03, 0x07, 0x01, 0x01
        /*0010*/ 	.byte	0x02, 0x03, 0x00, 0x00, 0x02, 0x06, 0x01, 0x00, 0x04, 0x0b, 0x08, 0x00, 0x09, 0x00, 0x00, 0x00
        /*0020*/ 	.byte	0x00, 0x00, 0x00, 0x00


//--------------------- .nv.info._Z15consumer_kernelPiS_i --------------------------
	.section	.nv.info._Z15consumer_kernelPiS_i,"",@"SHT_CUDA_INFO"
	.sectionflags	@""
	.align	4


	//----- nvinfo : EIATTR_CUDA_API_VERSION
	.align		4
        /*0000*/ 	.byte	0x04, 0x37
        /*0002*/ 	.short	(.L_13 - .L_12)
.L_12:
        /*0004*/ 	.word	0x00000082


	//----- nvinfo : EIATTR_KPARAM_INFO
	.align		4
.L_13:
        /*0008*/ 	.byte	0x04, 0x17
        /*000a*/ 	.short	(.L_15 - .L_14)
.L_14:
        /*000c*/ 	.word	0x00000000
        /*0010*/ 	.short	0x0002
        /*0012*/ 	.short	0x0010
        /*0014*/ 	.byte	0x00, 0xf0, 0x11, 0x00


	//----- nvinfo : EIATTR_KPARAM_INFO
	.align		4
.L_15:
        /*0018*/ 	.byte	0x04, 0x17
        /*001a*/ 	.short	(.L_17 - .L_16)
.L_16:
        /*001c*/ 	.word	0x00000000
        /*0020*/ 	.short	0x0001
        /*0022*/ 	.short	0x0008
        /*0024*/ 	.byte	0x00, 0xf5, 0x21, 0x00


	//----- nvinfo : EIATTR_KPARAM_INFO
	.align		4
.L_17:
        /*0028*/ 	.byte	0x04, 0x17
        /*002a*/ 	.short	(.L_19 - .L_18)
.L_18:
        /*002c*/ 	.word	0x00000000
        /*0030*/ 	.short	0x0000
        /*0032*/ 	.short	0x0000
        /*0034*/ 	.byte	0x00, 0xf5, 0x21, 0x00


	//----- nvinfo : EIATTR_SPARSE_MMA_MASK
	.align		4
.L_19:
        /*0038*/ 	.byte	0x03, 0x50
        /*003a*/ 	.short	0x0000


	//----- nvinfo : EIATTR_MAXREG_COUNT
	.align		4
        /*003c*/ 	.byte	0x03, 0x1b
        /*003e*/ 	.short	0x00ff


	//----- nvinfo : EIATTR_MERCURY_ISA_VERSION
	.align		4
        /*0040*/ 	.byte	0x03, 0x5f
        /*0042*/ 	.short	0x0101


	//----- nvinfo : EIATTR_VRC_CTA_INIT_COUNT
	.align		4
        /*0044*/ 	.byte	0x02, 0x4a
	.zero		1
	.zero		1


	//----- nvinfo : EIATTR_EXIT_INSTR_OFFSETS
	.align		4
        /*0048*/ 	.byte	0x04, 0x1c
        /*004a*/ 	.short	(.L_21 - .L_20)


	//   ....[0]....
.L_20:
        /*004c*/ 	.word	0x00000070


	//   ....[1]....
        /*0050*/ 	.word	0x00000100


	//----- nvinfo : EIATTR_CBANK_PARAM_SIZE
	.align		4
.L_21:
        /*0054*/ 	.byte	0x03, 0x19
        /*0056*/ 	.short	0x0014


	//----- nvinfo : EIATTR_PARAM_CBANK
	.align		4
        /*0058*/ 	.byte	0x04, 0x0a
        /*005a*/ 	.short	(.L_23 - .L_22)
	.align		4
.L_22:
        /*005c*/ 	.word	index@(.nv.constant0._Z15consumer_kernelPiS_i)
        /*0060*/ 	.short	0x0380
        /*0062*/ 	.short	0x0014


	//----- nvinfo : EIATTR_SW_WAR
	.align		4
.L_23:
        /*0064*/ 	.byte	0x04, 0x36
        /*0066*/ 	.short	(.L_25 - .L_24)
.L_24:
        /*0068*/ 	.word	0x00000008
.L_25:


//--------------------- .nv.info._Z15producer_kernelPii --------------------------
	.section	.nv.info._Z15producer_kernelPii,"",@"SHT_CUDA_INFO"
	.sectionflags	@""
	.align	4


	//----- nvinfo : EIATTR_CUDA_API_VERSION
	.align		4
        /*0000*/ 	.byte	0x04, 0x37
        /*0002*/ 	.short	(.L_27 - .L_26)
.L_26:
        /*0004*/ 	.word	0x00000082


	//----- nvinfo : EIATTR_KPARAM_INFO
	.align		4
.L_27:
        /*0008*/ 	.byte	0x04, 0x17
        /*000a*/ 	.short	(.L_29 - .L_28)
.L_28:
        /*000c*/ 	.word	0x00000000
        /*0010*/ 	.short	0x0001
        /*0012*/ 	.short	0x0008
        /*0014*/ 	.byte	0x00, 0xf0, 0x11, 0x00


	//----- nvinfo : EIATTR_KPARAM_INFO
	.align		4
.L_29:
        /*0018*/ 	.byte	0x04, 0x17
        /*001a*/ 	.short	(.L_31 - .L_30)
.L_30:
        /*001c*/ 	.word	0x00000000
        /*0020*/ 	.short	0x0000
        /*0022*/ 	.short	0x0000
        /*0024*/ 	.byte	0x00, 0xf5, 0x21, 0x00


	//----- nvinfo : EIATTR_SPARSE_MMA_MASK
	.align		4
.L_31:
        /*0028*/ 	.byte	0x03, 0x50
        /*002a*/ 	.short	0x0000


	//----- nvinfo : EIATTR_MAXREG_COUNT
	.align		4
        /*002c*/ 	.byte	0x03, 0x1b
        /*002e*/ 	.short	0x00ff


	//----- nvinfo : EIATTR_MERCURY_ISA_VERSION
	.align		4
        /*0030*/ 	.byte	0x03, 0x5f
        /*0032*/ 	.short	0x0101


	//----- nvinfo : EIATTR_VRC_CTA_INIT_COUNT
	.align		4
        /*0034*/ 	.byte	0x02, 0x4a
	.zero		1
	.zero		1


	//----- nvinfo : EIATTR_EXIT_INSTR_OFFSETS
	.align		4
        /*0038*/ 	.byte	0x04, 0x1c
        /*003a*/ 	.short	(.L_33 - .L_32)


	//   ....[0]....
.L_32:
        /*003c*/ 	.word	0x00000070


	//   ....[1]....
        /*0040*/ 	.word	0x000000d0


	//----- nvinfo : EIATTR_CBANK_PARAM_SIZE
	.align		4
.L_33:
        /*0044*/ 	.byte	0x03, 0x19
        /*0046*/ 	.short	0x000c


	//----- nvinfo : EIATTR_PARAM_CBANK
	.align		4
        /*0048*/ 	.byte	0x04, 0x0a
        /*004a*/ 	.short	(.L_35 - .L_34)
	.align		4
.L_34:
        /*004c*/ 	.word	index@(.nv.constant0._Z15producer_kernelPii)
        /*0050*/ 	.short	0x0380
        /*0052*/ 	.short	0x000c


	//----- nvinfo : EIATTR_SW_WAR
	.align		4
.L_35:
        /*0054*/ 	.byte	0x04, 0x36
        /*0056*/ 	.short	(.L_37 - .L_36)
.L_36:
        /*0058*/ 	.word	0x00000008
.L_37:


//--------------------- .nv.callgraph             --------------------------
	.section	.nv.callgraph,"",@"SHT_CUDA_CALLGRAPH"
	.align	4
	.sectionentsize	8
	.align		4
        /*0000*/ 	.word	0x00000000
	.align		4
        /*0004*/ 	.word	0xffffffff
	.align		4
        /*0008*/ 	.word	0x00000000
	.align		4
        /*000c*/ 	.word	0xfffffffe
	.align		4
        /*0010*/ 	.word	0x00000000
	.align		4
        /*0014*/ 	.word	0xfffffffd
	.align		4
        /*0018*/ 	.word	0x00000000
	.align		4
        /*001c*/ 	.word	0xfffffffc


//--------------------- .text._Z15consumer_kernelPiS_i --------------------------
	.section	.text._Z15consumer_kernelPiS_i,"ax",@progbits
	.align	128
        .global         _Z15consumer_kernelPiS_i
        .type           _Z15consumer_kernelPiS_i,@function
        .size           _Z15consumer_kernelPiS_i,(.L_x_2 - _Z15consumer_kernelPiS_i)
        .other          _Z15consumer_kernelPiS_i,@"STO_CUDA_ENTRY STV_DEFAULT"
_Z15consumer_kernelPiS_i:
.text._Z15consumer_kernelPiS_i:
[----:B------:R-:W-:Y:S01]  /*0000*/  LDC R1, c[0x0][0x37c] ;  /* 0x0000df00ff017b82 */ /* 0x000fe20000000800 */
[----:B------:R-:W0:Y:S07]  /*0010*/  S2R R0, SR_TID.X ;  /* 0x0000000000007919 */ /* 0x000e2e0000002100 */
[----:B------:R-:W0:Y:S01]  /*0020*/  S2UR UR4, SR_CTAID.X ;  /* 0x00000000000479c3 */ /* 0x000e220000002500 */
[----:B------:R-:W1:Y:S07]  /*0030*/  LDCU UR5, c[0x0][0x390] ;  /* 0x00007200ff0577ac */ /* 0x000e6e0008000800 */
[----:B------:R-:W0:Y:S02]  /*0040*/  LDC R7, c[0x0][0x360] ;  /* 0x0000d800ff077b82 */ /* 0x000e240000000800 */
[----:B0-----:R-:W-:-:S05]  /*0050*/  IMAD R7, R7, UR4, R0 ;  /* 0x0000000407077c24 */ /* 0x001fca000f8e0200 */
[----:B-1----:R-:W-:-:S13]  /*0060*/  ISETP.GE.AND P0, PT, R7, UR5, PT ;  /* 0x0000000507007c0c */ /* 0x002fda000bf06270 */
[----:B------:R-:W-:Y:S05]  /*0070*/  @P0 EXIT ;  /* 0x000000000000094d */ /* 0x000fea0003800000 */
[----:B------:R-:W0:Y:S01]  /*0080*/  LDC.64 R2, c[0x0][0x380] ;  /* 0x0000e000ff027b82 */ /* 0x000e220000000a00 */
[----:B------:R-:W1:Y:S07]  /*0090*/  LDCU.64 UR4, c[0x0][0x358] ;  /* 0x00006b00ff0477ac */ /* 0x000e6e0008000a00 */
[----:B------:R-:W2:Y:S01]  /*00a0*/  LDC.64 R4, c[0x0][0x388] ;  /* 0x0000e200ff047b82 */ /* 0x000ea20000000a00 */
[----:B0-----:R-:W-:-:S06]  /*00b0*/  IMAD.WIDE R2, R7, 0x4, R2 ;  /* 0x0000000407027825 */ /* 0x001fcc00078e0202 */
[----:B-1----:R-:W3:Y:S01]  /*00c0*/  LDG.E R2, desc[UR4][R2.64] ;  /* 0x0000000402027981 */ /* 0x002ee2000c1e1900 */
[----:B--2---:R-:W-:Y:S01]  /*00d0*/  IMAD.WIDE R4, R7, 0x4, R4 ;  /* 0x0000000407047825 */ /* 0x004fe200078e0204 */
[----:B---3--:R-:W-:-:S05]  /*00e0*/  IADD3 R7, PT, PT, R2, 0x1, RZ ;  /* 0x0000000102077810 */ /* 0x008fca0007ffe0ff */
[----:B------:R-:W-:Y:S01]  /*00f0*/  STG.E desc[UR4][R4.64], R7 ;  /* 0x0000000704007986 */ /* 0x000fe2000c101904 */
[----:B------:R-:W-:Y:S05]  /*0100*/  EXIT ;  /* 0x000000000000794d */ /* 0x000fea0003800000 */
.L_x_0:
[----:B------:R-:W-:-:S00]  /*0110*/  BRA `(.L_x_0) ;  /* 0xfffffffc00fc7947 */ /* 0x000fc0000383ffff */
[----:B------:R-:W-:-:S00]  /*0120*/  NOP ;  /* 0x0000000000007918 */ /* 0x000fc00000000000 */
        /* <DEDUP_REMOVED lines=13> */
.L_x_2:


//--------------------- .text._Z15producer_kernelPii --------------------------
	.section	.text._Z15producer_kernelPii,"ax",@progbits
	.align	128
        .global         _Z15producer_kernelPii
        .type           _Z15producer_kernelPii,@function
        .size           _Z15producer_kernelPii,(.L_x_3 - _Z15producer_kernelPii)
        .other          _Z15producer_kernelPii,@"STO_CUDA_ENTRY STV_DEFAULT"
_Z15producer_kernelPii:
.text._Z15producer_kernelPii:
        /* <DEDUP_REMOVED lines=9> */
[----:B------:R-:W1:Y:S01]  /*0090*/  LDCU.64 UR4, c[0x0][0x358] ;  /* 0x00006b00ff0477ac */ /* 0x000e620008000a00 */
[C---:B------:R-:W-:Y:S01]  /*00a0*/  SHF.L.U32 R7, R5.reuse, 0x1, RZ ;  /* 0x0000000105077819 */ /* 0x040fe200000006ff */
[----:B0-----:R-:W-:-:S05]  /*00b0*/  IMAD.WIDE R2, R5, 0x4, R2 ;  /* 0x0000000405027825 */ /* 0x001fca00078e0202 */
[----:B-1----:R-:W-:Y:S01]  /*00c0*/  STG.E desc[UR4][R2.64], R7 ;  /* 0x0000000702007986 */ /* 0x002fe2000c101904 */
[----:B------:R-:W-:Y:S05]  /*00d0*/  EXIT ;  /* 0x000000000000794d */ /* 0x000fea0003800000 */
.L_x_1:
        /* <DEDUP_REMOVED lines=10> */
.L_x_3:


//--------------------- .nv.shared.reserved.0     --------------------------
	.section	.nv.shared.reserved.0,"aw",@nobits
	.weak		__nv_reservedSMEM_offset_0_alias
	.size		__nv_reservedSMEM_offset_0_alias, 0, 64
	.other		__nv_reservedSMEM_offset_0_alias,@"STO_CUDA_RESERVED_SHARED STV_DEFAULT"
__nv_reservedSMEM_offset_0_alias:
	.zero		0
	.zero		64


//--------------------- .nv.constant0._Z15consumer_kernelPiS_i --------------------------
	.section	.nv.constant0._Z15consumer_kernelPiS_i,"a",@progbits
	.sectionflags	@""
	.align	4
.nv.constant0._Z15consumer_kernelPiS_i:
	.zero		916


//--------------------- .nv.constant0._Z15producer_kernelPii --------------------------
	.section	.nv.constant0._Z15producer_kernelPii,"a",@progbits
	.sectionflags	@""
	.align	4
.nv.constant0._Z15producer_kernelPii:
	.zero		908


//--------------------- SYMBOLS --------------------------

	.type		.nv.reservedSmem.offset0,@object
	.size		.nv.reservedSmem.offset0,0x4
